//
// Generated by NVIDIA NVVM Compiler
//
// Compiler Build ID: CL-36424714
// Cuda compilation tools, release 13.0, V13.0.88
// Based on NVVM 20.0.0
//

.version 9.0
.target sm_100
.address_size 64

	// .globl	_Z7rijCalcPdS_S_idd

.visible .entry _Z7rijCalcPdS_S_idd(
	.param .u64 .ptr .align 1 _Z7rijCalcPdS_S_idd_param_0,
	.param .u64 .ptr .align 1 _Z7rijCalcPdS_S_idd_param_1,
	.param .u64 .ptr .align 1 _Z7rijCalcPdS_S_idd_param_2,
	.param .u32 _Z7rijCalcPdS_S_idd_param_3,
	.param .f64 _Z7rijCalcPdS_S_idd_param_4,
	.param .f64 _Z7rijCalcPdS_S_idd_param_5
)
{
	.reg .pred 	%p<20>;
	.reg .b32 	%r<23>;
	.reg .b64 	%rd<88>;
	.reg .b64 	%fd<127>;

	ld.param.u64 	%rd49, [_Z7rijCalcPdS_S_idd_param_0];
	ld.param.u64 	%rd50, [_Z7rijCalcPdS_S_idd_param_1];
	ld.param.u64 	%rd48, [_Z7rijCalcPdS_S_idd_param_2];
	ld.param.u32 	%r9, [_Z7rijCalcPdS_S_idd_param_3];
	ld.param.f64 	%fd36, [_Z7rijCalcPdS_S_idd_param_4];
	ld.param.f64 	%fd35, [_Z7rijCalcPdS_S_idd_param_5];
	cvta.to.global.u64 	%rd1, %rd49;
	cvta.to.global.u64 	%rd2, %rd50;
	mul.f64 	%fd37, %fd36, %fd36;
	mul.f64 	%fd38, %fd36, %fd37;
	mul.f64 	%fd39, %fd36, %fd38;
	mul.f64 	%fd40, %fd36, %fd39;
	mul.f64 	%fd1, %fd36, %fd40;
	mov.u32 	%r10, %tid.x;
	mov.u32 	%r1, %ctaid.x;
	mov.u32 	%r11, %ntid.x;
	mad.lo.s32 	%r2, %r1, %r11, %r10;
	not.b32 	%r12, %r2;
	add.s32 	%r3, %r9, %r12;
	shr.u32 	%r13, %r9, 31;
	add.s32 	%r14, %r9, %r13;
	shr.s32 	%r4, %r14, 1;
	setp.ge.s32 	%p1, %r2, %r4;
	@%p1 bra 	$L__BB0_32;
	add.s32 	%r21, %r2, 1;
	setp.ge.s32 	%p2, %r21, %r9;
	mov.f64 	%fd120, 0d0000000000000000;
	mov.f64 	%fd121, %fd120;
	mov.f64 	%fd122, %fd120;
	mov.f64 	%fd116, %fd120;
	mov.f64 	%fd117, %fd120;
	mov.f64 	%fd118, %fd120;
	mov.f64 	%fd119, %fd120;
	@%p2 bra 	$L__BB0_18;
	mul.f64 	%fd2, %fd35, 0d4020000000000000;
	mul.lo.s32 	%r15, %r2, 3;
	mul.wide.s32 	%rd51, %r15, 8;
	add.s64 	%rd3, %rd1, %rd51;
	mov.f64 	%fd119, 0d0000000000000000;
	mul.lo.s32 	%r16, %r3, 3;
	mul.wide.s32 	%rd52, %r16, 8;
	add.s64 	%rd53, %rd1, %rd52;
	mov.u32 	%r22, %r2;
	mov.f64 	%fd118, %fd119;
	mov.f64 	%fd117, %fd119;
	mov.f64 	%fd116, %fd119;
	mov.f64 	%fd122, %fd119;
	mov.f64 	%fd121, %fd119;
	mov.f64 	%fd120, %fd119;
$L__BB0_3:
	mov.u32 	%r6, %r21;
	setp.lt.s32 	%p3, %r3, %r4;
	setp.gt.s32 	%p4, %r3, %r22;
	or.pred  	%p5, %p3, %p4;
	@%p5 bra 	$L__BB0_11;
	ld.global.f64 	%fd43, [%rd53];
	mul.lo.s32 	%r17, %r6, 3;
	mul.wide.s32 	%rd54, %r17, 8;
	add.s64 	%rd55, %rd1, %rd54;
	ld.global.f64 	%fd44, [%rd55];
	sub.f64 	%fd45, %fd43, %fd44;
	ld.global.f64 	%fd46, [%rd53+8];
	ld.global.f64 	%fd47, [%rd55+8];
	sub.f64 	%fd48, %fd46, %fd47;
	ld.global.f64 	%fd49, [%rd53+16];
	ld.global.f64 	%fd50, [%rd55+16];
	sub.f64 	%fd51, %fd49, %fd50;
	mul.f64 	%fd52, %fd48, %fd48;
	fma.rn.f64 	%fd53, %fd45, %fd45, %fd52;
	fma.rn.f64 	%fd54, %fd51, %fd51, %fd53;
	div.rn.f64 	%fd55, %fd1, %fd54;
	mul.f64 	%fd56, %fd55, %fd55;
	mul.f64 	%fd57, %fd55, %fd56;
	mul.f64 	%fd58, %fd57, %fd57;
	sub.f64 	%fd59, %fd58, %fd57;
	fma.rn.f64 	%fd116, %fd2, %fd59, %fd116;
	mul.f64 	%fd60, %fd55, %fd57;
	fma.rn.f64 	%fd61, %fd57, 0d4048000000000000, 0dC038000000000000;
	mul.f64 	%fd62, %fd60, %fd61;
	mul.f64 	%fd11, %fd45, %fd62;
	mul.f64 	%fd12, %fd48, %fd62;
	mul.f64 	%fd13, %fd51, %fd62;
	add.s64 	%rd4, %rd2, %rd54;
	ld.global.u64 	%rd75, [%rd4];
$L__BB0_5:
	mov.b64 	%fd63, %rd75;
	sub.f64 	%fd64, %fd63, %fd11;
	mov.b64 	%rd56, %fd64;
	atom.relaxed.global.cas.b64 	%rd7, [%rd4], %rd75, %rd56;
	setp.ne.s64 	%p6, %rd75, %rd7;
	mov.u64 	%rd75, %rd7;
	@%p6 bra 	$L__BB0_5;
	ld.global.u64 	%rd76, [%rd4+8];
$L__BB0_7:
	mov.b64 	%fd65, %rd76;
	sub.f64 	%fd66, %fd65, %fd12;
	mov.b64 	%rd57, %fd66;
	atom.relaxed.global.cas.b64 	%rd10, [%rd4+8], %rd76, %rd57;
	setp.ne.s64 	%p7, %rd76, %rd10;
	mov.u64 	%rd76, %rd10;
	@%p7 bra 	$L__BB0_7;
	ld.global.u64 	%rd77, [%rd4+16];
$L__BB0_9:
	mov.b64 	%fd67, %rd77;
	sub.f64 	%fd68, %fd67, %fd13;
	mov.b64 	%rd58, %fd68;
	atom.relaxed.global.cas.b64 	%rd13, [%rd4+16], %rd77, %rd58;
	setp.ne.s64 	%p8, %rd77, %rd13;
	mov.u64 	%rd77, %rd13;
	@%p8 bra 	$L__BB0_9;
	add.f64 	%fd117, %fd117, %fd11;
	add.f64 	%fd118, %fd118, %fd12;
	add.f64 	%fd119, %fd119, %fd13;
$L__BB0_11:
	ld.global.f64 	%fd69, [%rd3];
	mul.lo.s32 	%r18, %r6, 3;
	mul.wide.s32 	%rd59, %r18, 8;
	add.s64 	%rd60, %rd1, %rd59;
	ld.global.f64 	%fd70, [%rd60];
	sub.f64 	%fd71, %fd69, %fd70;
	ld.global.f64 	%fd72, [%rd3+8];
	ld.global.f64 	%fd73, [%rd60+8];
	sub.f64 	%fd74, %fd72, %fd73;
	ld.global.f64 	%fd75, [%rd3+16];
	ld.global.f64 	%fd76, [%rd60+16];
	sub.f64 	%fd77, %fd75, %fd76;
	mul.f64 	%fd78, %fd74, %fd74;
	fma.rn.f64 	%fd79, %fd71, %fd71, %fd78;
	fma.rn.f64 	%fd80, %fd77, %fd77, %fd79;
	div.rn.f64 	%fd81, %fd1, %fd80;
	mul.f64 	%fd82, %fd81, %fd81;
	mul.f64 	%fd83, %fd81, %fd82;
	mul.f64 	%fd84, %fd83, %fd83;
	sub.f64 	%fd85, %fd84, %fd83;
	fma.rn.f64 	%fd116, %fd2, %fd85, %fd116;
	mul.f64 	%fd86, %fd81, %fd83;
	fma.rn.f64 	%fd87, %fd83, 0d4048000000000000, 0dC038000000000000;
	mul.f64 	%fd88, %fd86, %fd87;
	mul.f64 	%fd22, %fd71, %fd88;
	mul.f64 	%fd23, %fd74, %fd88;
	mul.f64 	%fd24, %fd77, %fd88;
	add.s64 	%rd14, %rd2, %rd59;
	ld.global.u64 	%rd78, [%rd14];
$L__BB0_12:
	mov.b64 	%fd89, %rd78;
	sub.f64 	%fd90, %fd89, %fd22;
	mov.b64 	%rd61, %fd90;
	atom.relaxed.global.cas.b64 	%rd17, [%rd14], %rd78, %rd61;
	setp.ne.s64 	%p9, %rd78, %rd17;
	mov.u64 	%rd78, %rd17;
	@%p9 bra 	$L__BB0_12;
	ld.global.u64 	%rd79, [%rd14+8];
$L__BB0_14:
	mov.b64 	%fd91, %rd79;
	sub.f64 	%fd92, %fd91, %fd23;
	mov.b64 	%rd62, %fd92;
	atom.relaxed.global.cas.b64 	%rd20, [%rd14+8], %rd79, %rd62;
	setp.ne.s64 	%p10, %rd79, %rd20;
	mov.u64 	%rd79, %rd20;
	@%p10 bra 	$L__BB0_14;
	ld.global.u64 	%rd80, [%rd14+16];
$L__BB0_16:
	mov.b64 	%fd93, %rd80;
	sub.f64 	%fd94, %fd93, %fd24;
	mov.b64 	%rd63, %fd94;
	atom.relaxed.global.cas.b64 	%rd23, [%rd14+16], %rd80, %rd63;
	setp.ne.s64 	%p11, %rd80, %rd23;
	mov.u64 	%rd80, %rd23;
	@%p11 bra 	$L__BB0_16;
	add.f64 	%fd120, %fd120, %fd22;
	add.f64 	%fd121, %fd121, %fd23;
	add.f64 	%fd122, %fd122, %fd24;
	add.s32 	%r21, %r6, 1;
	setp.lt.s32 	%p12, %r21, %r9;
	mov.u32 	%r22, %r6;
	@%p12 bra 	$L__BB0_3;
$L__BB0_18:
	mul.lo.s32 	%r19, %r2, 3;
	mul.wide.s32 	%rd64, %r19, 8;
	add.s64 	%rd24, %rd2, %rd64;
	ld.global.u64 	%rd81, [%rd24];
$L__BB0_19:
	mov.b64 	%fd95, %rd81;
	add.f64 	%fd96, %fd120, %fd95;
	mov.b64 	%rd65, %fd96;
	atom.relaxed.global.cas.b64 	%rd27, [%rd24], %rd81, %rd65;
	setp.ne.s64 	%p13, %rd81, %rd27;
	mov.u64 	%rd81, %rd27;
	@%p13 bra 	$L__BB0_19;
	ld.global.u64 	%rd82, [%rd24+8];
$L__BB0_21:
	mov.b64 	%fd97, %rd82;
	add.f64 	%fd98, %fd121, %fd97;
	mov.b64 	%rd66, %fd98;
	atom.relaxed.global.cas.b64 	%rd30, [%rd24+8], %rd82, %rd66;
	setp.ne.s64 	%p14, %rd82, %rd30;
	mov.u64 	%rd82, %rd30;
	@%p14 bra 	$L__BB0_21;
	ld.global.u64 	%rd83, [%rd24+16];
$L__BB0_23:
	mov.b64 	%fd99, %rd83;
	add.f64 	%fd100, %fd122, %fd99;
	mov.b64 	%rd67, %fd100;
	atom.relaxed.global.cas.b64 	%rd33, [%rd24+16], %rd83, %rd67;
	setp.ne.s64 	%p15, %rd83, %rd33;
	mov.u64 	%rd83, %rd33;
	@%p15 bra 	$L__BB0_23;
	mul.lo.s32 	%r20, %r3, 3;
	mul.wide.s32 	%rd68, %r20, 8;
	add.s64 	%rd34, %rd2, %rd68;
	ld.global.u64 	%rd84, [%rd34];
$L__BB0_25:
	mov.b64 	%fd101, %rd84;
	add.f64 	%fd102, %fd117, %fd101;
	mov.b64 	%rd69, %fd102;
	atom.relaxed.global.cas.b64 	%rd37, [%rd34], %rd84, %rd69;
	setp.ne.s64 	%p16, %rd84, %rd37;
	mov.u64 	%rd84, %rd37;
	@%p16 bra 	$L__BB0_25;
	ld.global.u64 	%rd85, [%rd34+8];
$L__BB0_27:
	mov.b64 	%fd103, %rd85;
	add.f64 	%fd104, %fd118, %fd103;
	mov.b64 	%rd70, %fd104;
	atom.relaxed.global.cas.b64 	%rd40, [%rd34+8], %rd85, %rd70;
	setp.ne.s64 	%p17, %rd85, %rd40;
	mov.u64 	%rd85, %rd40;
	@%p17 bra 	$L__BB0_27;
	ld.global.u64 	%rd86, [%rd34+16];
$L__BB0_29:
	mov.b64 	%fd105, %rd86;
	add.f64 	%fd106, %fd119, %fd105;
	mov.b64 	%rd71, %fd106;
	atom.relaxed.global.cas.b64 	%rd43, [%rd34+16], %rd86, %rd71;
	setp.ne.s64 	%p18, %rd86, %rd43;
	mov.u64 	%rd86, %rd43;
	@%p18 bra 	$L__BB0_29;
	cvta.to.global.u64 	%rd72, %rd48;
	mul.wide.u32 	%rd73, %r1, 8;
	add.s64 	%rd44, %rd72, %rd73;
	ld.global.u64 	%rd87, [%rd44];
$L__BB0_31:
	mov.b64 	%fd107, %rd87;
	add.f64 	%fd108, %fd116, %fd107;
	mov.b64 	%rd74, %fd108;
	atom.relaxed.global.cas.b64 	%rd47, [%rd44], %rd87, %rd74;
	setp.ne.s64 	%p19, %rd87, %rd47;
	mov.u64 	%rd87, %rd47;
	@%p19 bra 	$L__BB0_31;
$L__BB0_32:
	ret;

}


// ===== COMPILED SASS (sm_100) =====

	.target	sm_100

	.elftype	@"ET_EXEC"


//--------------------- .note.nv.tkinfo           --------------------------
	.section	.note.nv.tkinfo,"",@"SHT_NOTE"
	.sectionflags	@"SHF_NOTE_NV_TKINFO"
	.tkinfo
        /*0018*/ 	.word	0x00000002
        /*0030*/ 	.string	""
        /*0030*/ 	.string	"ptxas"
        /*0030*/ 	.string	"Cuda compilation tools, release 13.0, V13.0.88"
        /*0030*/ 	.string	"Build cuda_13.0.r13.0/compiler.36424714_0"
        /*0030*/ 	.string	"-arch sm_100 -m 64 "



//--------------------- .note.nv.cuinfo           --------------------------
	.section	.note.nv.cuinfo,"",@"SHT_NOTE"
	.sectionflags	@"SHF_NOTE_NV_CUINFO"
        /*0018*/ 	.short	0x0002
        /*001a*/ 	.short	0x0064
        /*001c*/ 	.short	0x0082
	.zero		2


//--------------------- .nv.info                  --------------------------
	.section	.nv.info,"",@"SHT_CUDA_INFO"
	.align	4


	//----- nvinfo : EIATTR_REGCOUNT
	.align		4
        /*0000*/ 	.byte	0x04, 0x2f
        /*0002*/ 	.short	(.L_1 - .L_0)
	.align		4
.L_0:
        /*0004*/ 	.word	index@(_Z7rijCalcPdS_S_idd)
        /*0008*/ 	.word	0x0000003a


	//----- nvinfo : EIATTR_FRAME_SIZE
	.align		4
.L_1:
        /*000c*/ 	.byte	0x04, 0x11
        /*000e*/ 	.short	(.L_3 - .L_2)
	.align		4
.L_2:
        /*0010*/ 	.word	index@($__internal_0_$__cuda_sm20_div_rn_f64_full)
        /*0014*/ 	.word	0x00000000


	//----- nvinfo : EIATTR_FRAME_SIZE
	.align		4
.L_3:
        /*0018*/ 	.byte	0x04, 0x11
        /*001a*/ 	.short	(.L_5 - .L_4)
	.align		4
.L_4:
        /*001c*/ 	.word	index@(_Z7rijCalcPdS_S_idd)
        /*0020*/ 	.word	0x00000000


	//----- nvinfo : EIATTR_MIN_STACK_SIZE
	.align		4
.L_5:
        /*0024*/ 	.byte	0x04, 0x12
        /*0026*/ 	.short	(.L_7 - .L_6)
	.align		4
.L_6:
        /*0028*/ 	.word	index@(_Z7rijCalcPdS_S_idd)
        /*002c*/ 	.word	0x00000000
.L_7:


//--------------------- .nv.compat                --------------------------
	.section	.nv.compat,"",@"SHT_CUDA_COMPAT_INFO"
	.align	4
        /*0000*/ 	.byte	0x02, 0x09, 0x00, 0x00, 0x02, 0x02, 0x01, 0x00, 0x02, 0x05, 0x05, 0x00, 0x03, 0x07, 0x01, 0x01
        /*0010*/ 	.byte	0x02, 0x03, 0x00, 0x00, 0x02, 0x06, 0x01, 0x00, 0x04, 0x0b, 0x08, 0x00, 0x01, 0x00, 0x00, 0x00
        /*0020*/ 	.byte	0x00, 0x00, 0x00, 0x00


//--------------------- .nv.info._Z7rijCalcPdS_S_idd --------------------------
	.section	.nv.info._Z7rijCalcPdS_S_idd,"",@"SHT_CUDA_INFO"
	.sectionflags	@""
	.align	4


	//----- nvinfo : EIATTR_CUDA_API_VERSION
	.align		4
        /*0000*/ 	.byte	0x04, 0x37
        /*0002*/ 	.short	(.L_9 - .L_8)
.L_8:
        /*0004*/ 	.word	0x00000082


	//----- nvinfo : EIATTR_KPARAM_INFO
	.align		4
.L_9:
        /*0008*/ 	.byte	0x04, 0x17
        /*000a*/ 	.short	(.L_11 - .L_10)
.L_10:
        /*000c*/ 	.word	0x00000000
        /*0010*/ 	.short	0x0005
        /*0012*/ 	.short	0x0028
        /*0014*/ 	.byte	0x00, 0xf0, 0x21, 0x00


	//----- nvinfo : EIATTR_KPARAM_INFO
	.align		4
.L_11:
        /*0018*/ 	.byte	0x04, 0x17
        /*001a*/ 	.short	(.L_13 - .L_12)
.L_12:
        /*001c*/ 	.word	0x00000000
        /*0020*/ 	.short	0x0004
        /*0022*/ 	.short	0x0020
        /*0024*/ 	.byte	0x00, 0xf0, 0x21, 0x00


	//----- nvinfo : EIATTR_KPARAM_INFO
	.align		4
.L_13:
        /*0028*/ 	.byte	0x04, 0x17
        /*002a*/ 	.short	(.L_15 - .L_14)
.L_14:
        /*002c*/ 	.word	0x00000000
        /*0030*/ 	.short	0x0003
        /*0032*/ 	.short	0x0018
        /*0034*/ 	.byte	0x00, 0xf0, 0x11, 0x00


	//----- nvinfo : EIATTR_KPARAM_INFO
	.align		4
.L_15:
        /*0038*/ 	.byte	0x04, 0x17
        /*003a*/ 	.short	(.L_17 - .L_16)
.L_16:
        /*003c*/ 	.word	0x00000000
        /*0040*/ 	.short	0x0002
        /*0042*/ 	.short	0x0010
        /*0044*/ 	.byte	0x00, 0xf5, 0x21, 0x00


	//----- nvinfo : EIATTR_KPARAM_INFO
	.align		4
.L_17:
        /*0048*/ 	.byte	0x04, 0x17
        /*004a*/ 	.short	(.L_19 - .L_18)
.L_18:
        /*004c*/ 	.word	0x00000000
        /*0050*/ 	.short	0x0001
        /*0052*/ 	.short	0x0008
        /*0054*/ 	.byte	0x00, 0xf5, 0x21, 0x00


	//----- nvinfo : EIATTR_KPARAM_INFO
	.align		4
.L_19:
        /*0058*/ 	.byte	0x04, 0x17
        /*005a*/ 	.short	(.L_21 - .L_20)
.L_20:
        /*005c*/ 	.word	0x00000000
        /*0060*/ 	.short	0x0000
        /*0062*/ 	.short	0x0000
        /*0064*/ 	.byte	0x00, 0xf5, 0x21, 0x00


	//----- nvinfo : EIATTR_SPARSE_MMA_MASK
	.align		4
.L_21:
        /*0068*/ 	.byte	0x03, 0x50
        /*006a*/ 	.short	0x0000


	//----- nvinfo : EIATTR_MAXREG_COUNT
	.align		4
        /*006c*/ 	.byte	0x03, 0x1b
        /*006e*/ 	.short	0x00ff


	//----- nvinfo : EIATTR_MERCURY_ISA_VERSION
	.align		4
        /*0070*/ 	.byte	0x03, 0x5f
        /*0072*/ 	.short	0x0101


	//----- nvinfo : EIATTR_VRC_CTA_INIT_COUNT
	.align		4
        /*0074*/ 	.byte	0x02, 0x4a
	.zero		1
	.zero		1


	//----- nvinfo : EIATTR_EXIT_INSTR_OFFSETS
	.align		4
        /*0078*/ 	.byte	0x04, 0x1c
        /*007a*/ 	.short	(.L_23 - .L_22)


	//   ....[0]....
.L_22:
        /*007c*/ 	.word	0x00000090


	//   ....[1]....
        /*0080*/ 	.word	0x00001360


	//----- nvinfo : EIATTR_CRS_STACK_SIZE
	.align		4
.L_23:
        /*0084*/ 	.byte	0x04, 0x1e
        /*0086*/ 	.short	(.L_25 - .L_24)
.L_24:
        /*0088*/ 	.word	0x00000000


	//----- nvinfo : EIATTR_CBANK_PARAM_SIZE
	.align		4
.L_25:
        /*008c*/ 	.byte	0x03, 0x19
        /*008e*/ 	.short	0x0030


	//----- nvinfo : EIATTR_PARAM_CBANK
	.align		4
        /*0090*/ 	.byte	0x04, 0x0a
        /*0092*/ 	.short	(.L_27 - .L_26)
	.align		4
.L_26:
        /*0094*/ 	.word	index@(.nv.constant0._Z7rijCalcPdS_S_idd)
        /*0098*/ 	.short	0x0380
        /*009a*/ 	.short	0x0030


	//----- nvinfo : EIATTR_SW_WAR
	.align		4
.L_27:
        /*009c*/ 	.byte	0x04, 0x36
        /*009e*/ 	.short	(.L_29 - .L_28)
.L_28:
        /*00a0*/ 	.word	0x00000008
.L_29:


//--------------------- .nv.callgraph             --------------------------
	.section	.nv.callgraph,"",@"SHT_CUDA_CALLGRAPH"
	.align	4
	.sectionentsize	8
	.align		4
        /*0000*/ 	.word	0x00000000
	.align		4
        /*0004*/ 	.word	0xffffffff
	.align		4
        /*0008*/ 	.word	0x00000000
	.align		4
        /*000c*/ 	.word	0xfffffffe
	.align		4
        /*0010*/ 	.word	0x00000000
	.align		4
        /*0014*/ 	.word	0xfffffffd
	.align		4
        /*0018*/ 	.word	0x00000000
	.align		4
        /*001c*/ 	.word	0xfffffffc


//--------------------- .text._Z7rijCalcPdS_S_idd --------------------------
	.section	.text._Z7rijCalcPdS_S_idd,"ax",@progbits
	.align	128
        .global         _Z7rijCalcPdS_S_idd
        .type           _Z7rijCalcPdS_S_idd,@function
        .size           _Z7rijCalcPdS_S_idd,(.L_x_40 - _Z7rijCalcPdS_S_idd)
        .other          _Z7rijCalcPdS_S_idd,@"STO_CUDA_ENTRY STV_DEFAULT"
_Z7rijCalcPdS_S_idd:
.text._Z7rijCalcPdS_S_idd:
[----:B------:R-:W-:Y:S01]  /*0000*/  LDC R1, c[0x0][0x37c] ;  /* 0x0000df00ff017b82 */ /* 0x000fe20000000800 */
[----:B------:R-:W0:Y:S01]  /*0010*/  S2R R30, SR_TID.X ;  /* 0x00000000001e7919 */ /* 0x000e220000002100 */
[----:B------:R-:W1:Y:S01]  /*0020*/  LDCU UR8, c[0x0][0x398] ;  /* 0x00007300ff0877ac */ /* 0x000e620008000800 */
[----:B------:R-:W0:Y:S01]  /*0030*/  S2R R31, SR_CTAID.X ;  /* 0x00000000001f7919 */ /* 0x000e220000002500 */
[----:B------:R-:W0:Y:S01]  /*0040*/  LDCU UR5, c[0x0][0x360] ;  /* 0x00006c00ff0577ac */ /* 0x000e220008000800 */
[----:B-1----:R-:W-:-:S04]  /*0050*/  ULEA.HI UR4, UR8, UR8, URZ, 0x1 ;  /* 0x0000000808047291 */ /* 0x002fc8000f8f08ff */
[----:B------:R-:W-:Y:S01]  /*0060*/  USHF.R.S32.HI UR4, URZ, 0x1, UR4 ;  /* 0x00000001ff047899 */ /* 0x000fe20008011404 */
[----:B0-----:R-:W-:-:S05]  /*0070*/  IMAD R30, R31, UR5, R30 ;  /* 0x000000051f1e7c24 */ /* 0x001fca000f8e021e */
[----:B------:R-:W-:-:S13]  /*0080*/  ISETP.GE.AND P0, PT, R30, UR4, PT ;  /* 0x000000041e007c0c */ /* 0x000fda000bf06270 */
[----:B------:R-:W-:Y:S05]  /*0090*/  @P0 EXIT ;  /* 0x000000000000094d */ /* 0x000fea0003800000 */
[----:B------:R-:W-:Y:S01]  /*00a0*/  VIADD R2, R30, 0x1 ;  /* 0x000000011e027836 */ /* 0x000fe20000000000 */
[----:B------:R-:W-:Y:S01]  /*00b0*/  LOP3.LUT R3, RZ, R30, RZ, 0x33, !PT ;  /* 0x0000001eff037212 */ /* 0x000fe200078e33ff */
[----:B------:R-:W0:Y:S01]  /*00c0*/  LDCU.64 UR6, c[0x0][0x358] ;  /* 0x00006b00ff0677ac */ /* 0x000e220008000a00 */
[----:B------:R-:W-:Y:S01]  /*00d0*/  BSSY B1, `(.L_x_0) ;  /* 0x00000d6000017945 */ /* 0x000fe20003800000 */
[----:B------:R-:W-:Y:S02]  /*00e0*/  CS2R R4, SRZ ;  /* 0x0000000000047805 */ /* 0x000fe4000001ff00 */
[----:B------:R-:W-:Y:S02]  /*00f0*/  ISETP.GE.AND P0, PT, R2, UR8, PT ;  /* 0x0000000802007c0c */ /* 0x000fe4000bf06270 */
[----:B------:R-:W-:Y:S02]  /*0100*/  CS2R R6, SRZ ;  /* 0x0000000000067805 */ /* 0x000fe4000001ff00 */
[----:B------:R-:W-:-:S02]  /*0110*/  CS2R R8, SRZ ;  /* 0x0000000000087805 */ /* 0x000fc4000001ff00 */
[----:B------:R-:W-:Y:S02]  /*0120*/  CS2R R10, SRZ ;  /* 0x00000000000a7805 */ /* 0x000fe4000001ff00 */
[----:B------:R-:W-:Y:S02]  /*0130*/  CS2R R12, SRZ ;  /* 0x00000000000c7805 */ /* 0x000fe4000001ff00 */
[----:B------:R-:W-:Y:S02]  /*0140*/  CS2R R14, SRZ ;  /* 0x00000000000e7805 */ /* 0x000fe4000001ff00 */
[----:B------:R-:W-:Y:S01]  /*0150*/  CS2R R16, SRZ ;  /* 0x0000000000107805 */ /* 0x000fe2000001ff00 */
[----:B------:R-:W-:Y:S01]  /*0160*/  VIADD R3, R3, UR8 ;  /* 0x0000000803037c36 */ /* 0x000fe20008000000 */
[----:B0-----:R-:W-:Y:S06]  /*0170*/  @P0 BRA `(.L_x_1) ;  /* 0x0000000c002c0947 */ /* 0x001fec0003800000 */
[----:B------:R-:W0:Y:S01]  /*0180*/  LDC.64 R18, c[0x0][0x3a0] ;  /* 0x0000e800ff127b82 */ /* 0x000e220000000a00 */
[----:B------:R-:W-:Y:S01]  /*0190*/  IMAD R25, R30, 0x3, RZ ;  /* 0x000000031e197824 */ /* 0x000fe200078e02ff */
[----:B------:R-:W-:Y:S01]  /*01a0*/  CS2R R16, SRZ ;  /* 0x0000000000107805 */ /* 0x000fe2000001ff00 */
[----:B------:R-:W-:Y:S01]  /*01b0*/  IMAD R7, R3, 0x3, RZ ;  /* 0x0000000303077824 */ /* 0x000fe200078e02ff */
[----:B------:R-:W-:Y:S01]  /*01c0*/  CS2R R14, SRZ ;  /* 0x00000000000e7805 */ /* 0x000fe2000001ff00 */
[----:B------:R-:W-:Y:S01]  /*01d0*/  IMAD.MOV.U32 R0, RZ, RZ, R30 ;  /* 0x000000ffff007224 */ /* 0x000fe200078e001e */
[----:B------:R-:W-:Y:S02]  /*01e0*/  CS2R R12, SRZ ;  /* 0x00000000000c7805 */ /* 0x000fe4000001ff00 */
[----:B------:R-:W-:Y:S01]  /*01f0*/  CS2R R10, SRZ ;  /* 0x00000000000a7805 */ /* 0x000fe2000001ff00 */
[----:B------:R-:W1:Y:S01]  /*0200*/  LDC.64 R26, c[0x0][0x380] ;  /* 0x0000e000ff1a7b82 */ /* 0x000e620000000a00 */
[----:B------:R-:W-:-:S07]  /*0210*/  CS2R R8, SRZ ;  /* 0x0000000000087805 */ /* 0x000fce000001ff00 */
[----:B------:R-:W2:Y:S01]  /*0220*/  LDC.64 R28, c[0x0][0x3a8] ;  /* 0x0000ea00ff1c7b82 */ /* 0x000ea20000000a00 */
[----:B0-----:R-:W-:-:S08]  /*0230*/  DMUL R4, R18, R18 ;  /* 0x0000001212047228 */ /* 0x001fd00000000000 */
[----:B------:R-:W-:Y:S01]  /*0240*/  DMUL R4, R4, R18 ;  /* 0x0000001204047228 */ /* 0x000fe20000000000 */
[----:B-1----:R-:W-:-:S04]  /*0250*/  IMAD.WIDE R24, R25, 0x8, R26 ;  /* 0x0000000819187825 */ /* 0x002fc800078e021a */
[----:B------:R-:W-:Y:S01]  /*0260*/  IMAD.WIDE R26, R7, 0x8, R26 ;  /* 0x00000008071a7825 */ /* 0x000fe200078e021a */
[----:B------:R-:W-:Y:S02]  /*0270*/  CS2R R6, SRZ ;  /* 0x0000000000067805 */ /* 0x000fe4000001ff00 */
[----:B------:R-:W-:Y:S02]  /*0280*/  DMUL R4, R4, R18 ;  /* 0x0000001204047228 */ /* 0x000fe40000000000 */
[----:B--2---:R-:W-:-:S06]  /*0290*/  DMUL R28, R28, 8 ;  /* 0x402000001c1c7828 */ /* 0x004fcc0000000000 */
[----:B------:R-:W-:-:S08]  /*02a0*/  DMUL R4, R4, R18 ;  /* 0x0000001204047228 */ /* 0x000fd00000000000 */
[----:B------:R-:W-:Y:S01]  /*02b0*/  DMUL R18, R4, R18 ;  /* 0x0000001204127228 */ /* 0x000fe20000000000 */
[----:B------:R-:W-:-:S10]  /*02c0*/  CS2R R4, SRZ ;  /* 0x0000000000047805 */ /* 0x000fd4000001ff00 */
.L_x_20:
[C---:B------:R-:W-:Y:S01]  /*02d0*/  ISETP.GT.AND P0, PT, R3.reuse, R0, PT ;  /* 0x000000000300720c */ /* 0x040fe20003f04270 */
[----:B------:R-:W-:Y:S01]  /*02e0*/  BSSY B0, `(.L_x_2) ;  /* 0x000005a000007945 */ /* 0x000fe20003800000 */
[----:B------:R-:W-:Y:S02]  /*02f0*/  IMAD.MOV.U32 R0, RZ, RZ, R2 ;  /* 0x000000ffff007224 */ /* 0x000fe400078e0002 */
[----:B------:R-:W-:-:S13]  /*0300*/  ISETP.LT.OR P0, PT, R3, UR4, P0 ;  /* 0x0000000403007c0c */ /* 0x000fda0008701670 */
[----:B01----:R-:W-:Y:S05]  /*0310*/  @P0 BRA `(.L_x_3) ;  /* 0x0000000400580947 */ /* 0x003fea0003800000 */
[----:B------:R-:W0:Y:S01]  /*0320*/  LDC.64 R20, c[0x0][0x380] ;  /* 0x0000e000ff147b82 */ /* 0x000e220000000a00 */
[----:B------:R-:W-:Y:S01]  /*0330*/  IMAD R34, R2, 0x3, RZ ;  /* 0x0000000302227824 */ /* 0x000fe200078e02ff */
[----:B------:R-:W2:Y:S04]  /*0340*/  LDG.E.64 R32, desc[UR6][R26.64+0x8] ;  /* 0x000008061a207981 */ /* 0x000ea8000c1e1b00 */
[----:B------:R-:W3:Y:S04]  /*0350*/  LDG.E.64 R50, desc[UR6][R26.64] ;  /* 0x000000061a327981 */ /* 0x000ee8000c1e1b00 */
[----:B------:R-:W4:Y:S01]  /*0360*/  LDG.E.64 R22, desc[UR6][R26.64+0x10] ;  /* 0x000010061a167981 */ /* 0x000f22000c1e1b00 */
[----:B0-----:R-:W-:-:S05]  /*0370*/  IMAD.WIDE R20, R34, 0x8, R20 ;  /* 0x0000000822147825 */ /* 0x001fca00078e0214 */
[----:B------:R-:W2:Y:S04]  /*0380*/  LDG.E.64 R38, desc[UR6][R20.64+0x8] ;  /* 0x0000080614267981 */ /* 0x000ea8000c1e1b00 */
[----:B------:R-:W3:Y:S04]  /*0390*/  LDG.E.64 R36, desc[UR6][R20.64] ;  /* 0x0000000614247981 */ /* 0x000ee8000c1e1b00 */
[----:B------:R-:W4:Y:S01]  /*03a0*/  LDG.E.64 R40, desc[UR6][R20.64+0x10] ;  /* 0x0000100614287981 */ /* 0x000f22000c1e1b00 */
[----:B------:R-:W-:Y:S01]  /*03b0*/  FSETP.GEU.AND P1, PT, |R19|, 6.5827683646048100446e-37, PT ;  /* 0x036000001300780b */ /* 0x000fe20003f2e200 */
[----:B------:R-:W-:Y:S01]  /*03c0*/  BSSY.RECONVERGENT B2, `(.L_x_4) ;  /* 0x0000019000027945 */ /* 0x000fe20003800200 */
[----:B--2---:R-:W-:-:S02]  /*03d0*/  DADD R32, R32, -R38 ;  /* 0x0000000020207229 */ /* 0x004fc40000000826 */
[----:B---3--:R-:W-:-:S06]  /*03e0*/  DADD R50, R50, -R36 ;  /* 0x0000000032327229 */ /* 0x008fcc0000000824 */
[----:B------:R-:W-:Y:S02]  /*03f0*/  DMUL R36, R32, R32 ;  /* 0x0000002020247228 */ /* 0x000fe40000000000 */
[----:B----4-:R-:W-:-:S06]  /*0400*/  DADD R22, R22, -R40 ;  /* 0x0000000016167229 */ /* 0x010fcc0000000828 */
[----:B------:R-:W-:-:S08]  /*0410*/  DFMA R36, R50, R50, R36 ;  /* 0x000000323224722b */ /* 0x000fd00000000024 */
[----:B------:R-:W-:-:S06]  /*0420*/  DFMA R38, R22, R22, R36 ;  /* 0x000000161626722b */ /* 0x000fcc0000000024 */
[----:B------:R-:W0:Y:S01]  /*0430*/  MUFU.RCP64H R37, R39 ;  /* 0x0000002700257308 */ /* 0x000e220000001800 */
[----:B------:R-:W-:-:S06]  /*0440*/  IMAD.MOV.U32 R36, RZ, RZ, 0x1 ;  /* 0x00000001ff247424 */ /* 0x000fcc00078e00ff */
[----:B0-----:R-:W-:-:S08]  /*0450*/  DFMA R40, -R38, R36, 1 ;  /* 0x3ff000002628742b */ /* 0x001fd00000000124 */
[----:B------:R-:W-:-:S08]  /*0460*/  DFMA R40, R40, R40, R40 ;  /* 0x000000282828722b */ /* 0x000fd00000000028 */
[----:B------:R-:W-:-:S08]  /*0470*/  DFMA R40, R36, R40, R36 ;  /* 0x000000282428722b */ /* 0x000fd00000000024 */
[----:B------:R-:W-:-:S08]  /*0480*/  DFMA R20, -R38, R40, 1 ;  /* 0x3ff000002614742b */ /* 0x000fd00000000128 */
[----:B------:R-:W-:-:S08]  /*0490*/  DFMA R20, R40, R20, R40 ;  /* 0x000000142814722b */ /* 0x000fd00000000028 */
[----:B------:R-:W-:-:S08]  /*04a0*/  DMUL R36, R20, R18 ;  /* 0x0000001214247228 */ /* 0x000fd00000000000 */
[----:B------:R-:W-:-:S08]  /*04b0*/  DFMA R40, -R38, R36, R18 ;  /* 0x000000242628722b */ /* 0x000fd00000000112 */
[----:B------:R-:W-:-:S10]  /*04c0*/  DFMA R36, R20, R40, R36 ;  /* 0x000000281424722b */ /* 0x000fd40000000024 */
[----:B------:R-:W-:-:S05]  /*04d0*/  FFMA R20, RZ, R39, R37 ;  /* 0x00000027ff147223 */ /* 0x000fca0000000025 */
[----:B------:R-:W-:-:S13]  /*04e0*/  FSETP.GT.AND P0, PT, |R20|, 1.469367938527859385e-39, PT ;  /* 0x001000001400780b */ /* 0x000fda0003f04200 */
[----:B------:R-:W-:Y:S05]  /*04f0*/  @P0 BRA P1, `(.L_x_5) ;  /* 0x0000000000140947 */ /* 0x000fea0000800000 */
[----:B------:R-:W-:Y:S01]  /*0500*/  IMAD.MOV.U32 R41, RZ, RZ, R39 ;  /* 0x000000ffff297224 */ /* 0x000fe200078e0027 */
[----:B------:R-:W-:Y:S01]  /*0510*/  MOV R20, 0x550 ;  /* 0x0000055000147802 */ /* 0x000fe20000000f00 */
[----:B------:R-:W-:Y:S02]  /*0520*/  IMAD.MOV.U32 R36, RZ, RZ, R18 ;  /* 0x000000ffff247224 */ /* 0x000fe400078e0012 */
[----:B------:R-:W-:-:S07]  /*0530*/  IMAD.MOV.U32 R37, RZ, RZ, R19 ;  /* 0x000000ffff257224 */ /* 0x000fce00078e0013 */
[----:B------:R-:W-:Y:S05]  /*0540*/  CALL.REL.NOINC `($__internal_0_$__cuda_sm20_div_rn_f64_full) ;  /* 0x0000000c00887944 */ /* 0x000fea0003c00000 */
.L_x_5:
[----:B------:R-:W-:Y:S05]  /*0550*/  BSYNC.RECONVERGENT B2 ;  /* 0x0000000000027941 */ /* 0x000fea0003800200 */
.L_x_4:
[----:B------:R-:W0:Y:S02]  /*0560*/  LDC.64 R20, c[0x0][0x388] ;  /* 0x0000e200ff147b82 */ /* 0x000e240000000a00 */
[----:B0-----:R-:W-:-:S05]  /*0570*/  IMAD.WIDE R34, R34, 0x8, R20 ;  /* 0x0000000822227825 */ /* 0x001fca00078e0214 */
[----:B------:R0:W5:Y:S01]  /*0580*/  LDG.E.64 R20, desc[UR6][R34.64] ;  /* 0x0000000622147981 */ /* 0x000162000c1e1b00 */
[----:B------:R-:W-:Y:S01]  /*0590*/  DMUL R38, R36, R36 ;  /* 0x0000002424267228 */ /* 0x000fe20000000000 */
[----:B------:R-:W-:Y:S01]  /*05a0*/  IMAD.MOV.U32 R40, RZ, RZ, 0x0 ;  /* 0x00000000ff287424 */ /* 0x000fe200078e00ff */
[----:B------:R-:W-:Y:S01]  /*05b0*/  BSSY B2, `(.L_x_6) ;  /* 0x0000013000027945 */ /* 0x000fe20003800000 */
[----:B------:R-:W-:-:S05]  /*05c0*/  IMAD.MOV.U32 R41, RZ, RZ, 0x40480000 ;  /* 0x40480000ff297424 */ /* 0x000fca00078e00ff */
[----:B------:R-:W-:-:S08]  /*05d0*/  DMUL R38, R38, R36 ;  /* 0x0000002426267228 */ /* 0x000fd00000000000 */
[C---:B------:R-:W-:Y:S02]  /*05e0*/  DMUL R36, R38.reuse, R36 ;  /* 0x0000002426247228 */ /* 0x040fe40000000000 */
[C---:B------:R-:W-:Y:S02]  /*05f0*/  DFMA R40, R38.reuse, R40, -24 ;  /* 0xc03800002628742b */ /* 0x040fe40000000028 */
[----:B------:R-:W-:-:S06]  /*0600*/  DFMA R38, R38, R38, -R38 ;  /* 0x000000262626722b */ /* 0x000fcc0000000826 */
[----:B------:R-:W-:Y:S02]  /*0610*/  DMUL R36, R36, R40 ;  /* 0x0000002824247228 */ /* 0x000fe40000000000 */
[----:B------:R-:W-:-:S06]  /*0620*/  DFMA R10, R28, R38, R10 ;  /* 0x000000261c0a722b */ /* 0x000fcc000000000a */
[-C--:B------:R-:W-:Y:S02]  /*0630*/  DMUL R50, R50, R36.reuse ;  /* 0x0000002432327228 */ /* 0x080fe40000000000 */
[-C--:B------:R-:W-:Y:S02]  /*0640*/  DMUL R32, R32, R36.reuse ;  /* 0x0000002420207228 */ /* 0x080fe40000000000 */
[----:B0-----:R-:W-:-:S11]  /*0650*/  DMUL R36, R22, R36 ;  /* 0x0000002416247228 */ /* 0x001fd60000000000 */
.L_x_7:
[----:B-----5:R-:W-:Y:S01]  /*0660*/  DADD R22, -R50, R20 ;  /* 0x0000000032167229 */ /* 0x020fe20000000114 */
[----:B------:R-:W-:Y:S09]  /*0670*/  YIELD ;  /* 0x0000000000007946 */ /* 0x000ff20003800000 */
[----:B------:R-:W2:Y:S02]  /*0680*/  ATOMG.E.CAS.64.STRONG.GPU PT, R22, [R34], R20, R22 ;  /* 0x00000014221673a9 */ /* 0x000ea400001ee516 */
[----:B--2---:R-:W-:Y:S01]  /*0690*/  ISETP.NE.U32.AND P0, PT, R20, R22, PT ;  /* 0x000000161400720c */ /* 0x004fe20003f05070 */
[----:B------:R-:W-:-:S03]  /*06a0*/  IMAD.MOV.U32 R20, RZ, RZ, R22 ;  /* 0x000000ffff147224 */ /* 0x000fc600078e0016 */
[----:B------:R-:W-:Y:S01]  /*06b0*/  ISETP.NE.AND.EX P0, PT, R21, R23, PT, P0 ;  /* 0x000000171500720c */ /* 0x000fe20003f05300 */
[----:B------:R-:W-:-:S12]  /*06c0*/  IMAD.MOV.U32 R21, RZ, RZ, R23 ;  /* 0x000000ffff157224 */ /* 0x000fd800078e0017 */
[----:B------:R-:W-:Y:S05]  /*06d0*/  @P0 BRA `(.L_x_7) ;  /* 0xfffffffc00e00947 */ /* 0x000fea000383ffff */
[----:B------:R-:W-:Y:S05]  /*06e0*/  BSYNC B2 ;  /* 0x0000000000027941 */ /* 0x000fea0003800000 */
.L_x_6:
[----:B------:R0:W5:Y:S01]  /*06f0*/  LDG.E.64 R20, desc[UR6][R34.64+0x8] ;  /* 0x0000080622147981 */ /* 0x000162000c1e1b00 */
[----:B------:R-:W-:Y:S01]  /*0700*/  BSSY B2, `(.L_x_8) ;  /* 0x0000009000027945 */ /* 0x000fe20003800000 */
.L_x_9:
[----:B-----5:R-:W-:Y:S01]  /*0710*/  DADD R22, -R32, R20 ;  /* 0x0000000020167229 */ /* 0x020fe20000000114 */
[----:B------:R-:W-:Y:S09]  /*0720*/  YIELD ;  /* 0x0000000000007946 */ /* 0x000ff20003800000 */
[----:B------:R-:W2:Y:S02]  /*0730*/  ATOMG.E.CAS.64.STRONG.GPU PT, R22, [R34+0x8], R20, R22 ;  /* 0x00000814221673a9 */ /* 0x000ea400001ee516 */
[----:B--2---:R-:W-:Y:S01]  /*0740*/  ISETP.NE.U32.AND P0, PT, R20, R22, PT ;  /* 0x000000161400720c */ /* 0x004fe20003f05070 */
[----:B------:R-:W-:-:S03]  /*0750*/  IMAD.MOV.U32 R20, RZ, RZ, R22 ;  /* 0x000000ffff147224 */ /* 0x000fc600078e0016 */
[----:B------:R-:W-:Y:S01]  /*0760*/  ISETP.NE.AND.EX P0, PT, R21, R23, PT, P0 ;  /* 0x000000171500720c */ /* 0x000fe20003f05300 */
[----:B------:R-:W-:-:S12]  /*0770*/  IMAD.MOV.U32 R21, RZ, RZ, R23 ;  /* 0x000000ffff157224 */ /* 0x000fd800078e0017 */
[----:B------:R-:W-:Y:S05]  /*0780*/  @P0 BRA `(.L_x_9) ;  /* 0xfffffffc00e00947 */ /* 0x000fea000383ffff */
[----:B------:R-:W-:Y:S05]  /*0790*/  BSYNC B2 ;  /* 0x0000000000027941 */ /* 0x000fea0003800000 */
.L_x_8:
[----:B------:R1:W5:Y:S01]  /*07a0*/  LDG.E.64 R20, desc[UR6][R34.64+0x10] ;  /* 0x0000100622147981 */ /* 0x000362000c1e1b00 */
[----:B------:R-:W-:Y:S01]  /*07b0*/  BSSY B2, `(.L_x_10) ;  /* 0x0000009000027945 */ /* 0x000fe20003800000 */
.L_x_11:
        /* <DEDUP_REMOVED lines=9> */
.L_x_10:
[----:B------:R-:W-:Y:S02]  /*0850*/  DADD R12, R12, R50 ;  /* 0x000000000c0c7229 */ /* 0x000fe40000000032 */
[----:B------:R-:W-:Y:S02]  /*0860*/  DADD R14, R14, R32 ;  /* 0x000000000e0e7229 */ /* 0x000fe40000000020 */
[----:B------:R-:W-:-:S11]  /*0870*/  DADD R16, R16, R36 ;  /* 0x0000000010107229 */ /* 0x000fd60000000024 */
.L_x_3:
[----:B------:R-:W-:Y:S05]  /*0880*/  BSYNC B0 ;  /* 0x0000000000007941 */ /* 0x000fea0003800000 */
.L_x_2:
[----:B------:R-:W2:Y:S01]  /*0890*/  LDC.64 R20, c[0x0][0x380] ;  /* 0x0000e000ff147b82 */ /* 0x000ea20000000a00 */
[----:B------:R-:W-:Y:S01]  /*08a0*/  IMAD R50, R2, 0x3, RZ ;  /* 0x0000000302327824 */ /* 0x000fe200078e02ff */
[----:B01----:R-:W3:Y:S04]  /*08b0*/  LDG.E.64 R34, desc[UR6][R24.64+0x8] ;  /* 0x0000080618227981 */ /* 0x003ee8000c1e1b00 */
[----:B------:R-:W4:Y:S04]  /*08c0*/  LDG.E.64 R32, desc[UR6][R24.64] ;  /* 0x0000000618207981 */ /* 0x000f28000c1e1b00 */
[----:B------:R-:W5:Y:S01]  /*08d0*/  LDG.E.64 R22, desc[UR6][R24.64+0x10] ;  /* 0x0000100618167981 */ /* 0x000f62000c1e1b00 */
[----:B--2---:R-:W-:-:S05]  /*08e0*/  IMAD.WIDE R20, R50, 0x8, R20 ;  /* 0x0000000832147825 */ /* 0x004fca00078e0214 */
[----:B------:R-:W3:Y:S04]  /*08f0*/  LDG.E.64 R38, desc[UR6][R20.64+0x8] ;  /* 0x0000080614267981 */ /* 0x000ee8000c1e1b00 */
[----:B------:R-:W4:Y:S04]  /*0900*/  LDG.E.64 R36, desc[UR6][R20.64] ;  /* 0x0000000614247981 */ /* 0x000f28000c1e1b00 */
[----:B------:R-:W5:Y:S01]  /*0910*/  LDG.E.64 R40, desc[UR6][R20.64+0x10] ;  /* 0x0000100614287981 */ /* 0x000f62000c1e1b00 */
[----:B------:R-:W-:Y:S01]  /*0920*/  FSETP.GEU.AND P1, PT, |R19|, 6.5827683646048100446e-37, PT ;  /* 0x036000001300780b */ /* 0x000fe20003f2e200 */
[----:B------:R-:W-:Y:S01]  /*0930*/  BSSY.RECONVERGENT B0, `(.L_x_12) ;  /* 0x0000019000007945 */ /* 0x000fe20003800200 */
[----:B---3--:R-:W-:-:S02]  /*0940*/  DADD R34, R34, -R38 ;  /* 0x0000000022227229 */ /* 0x008fc40000000826 */
[----:B----4-:R-:W-:-:S06]  /*0950*/  DADD R32, R32, -R36 ;  /* 0x0000000020207229 */ /* 0x010fcc0000000824 */
[----:B------:R-:W-:Y:S02]  /*0960*/  DMUL R36, R34, R34 ;  /* 0x0000002222247228 */ /* 0x000fe40000000000 */
[----:B-----5:R-:W-:-:S06]  /*0970*/  DADD R22, R22, -R40 ;  /* 0x0000000016167229 */ /* 0x020fcc0000000828 */
        /* <DEDUP_REMOVED lines=20> */
.L_x_13:
[----:B------:R-:W-:Y:S05]  /*0ac0*/  BSYNC.RECONVERGENT B0 ;  /* 0x0000000000007941 */ /* 0x000fea0003800200 */
.L_x_12:
        /* <DEDUP_REMOVED lines=16> */
.L_x_15:
        /* <DEDUP_REMOVED lines=9> */
.L_x_14:
[----:B------:R0:W5:Y:S01]  /*0c60*/  LDG.E.64 R20, desc[UR6][R50.64+0x8] ;  /* 0x0000080632147981 */ /* 0x000162000c1e1b00 */
[----:B------:R-:W-:Y:S01]  /*0c70*/  BSSY B0, `(.L_x_16) ;  /* 0x0000009000007945 */ /* 0x000fe20003800000 */
.L_x_17:
        /* <DEDUP_REMOVED lines=9> */
.L_x_16:
[----:B------:R1:W5:Y:S01]  /*0d10*/  LDG.E.64 R20, desc[UR6][R50.64+0x10] ;  /* 0x0000100632147981 */ /* 0x000362000c1e1b00 */
[----:B------:R-:W-:Y:S01]  /*0d20*/  BSSY B0, `(.L_x_18) ;  /* 0x0000009000007945 */ /* 0x000fe20003800000 */
.L_x_19:
        /* <DEDUP_REMOVED lines=9> */
.L_x_18:
[----:B------:R-:W2:Y:S01]  /*0dc0*/  LDCU UR5, c[0x0][0x398] ;  /* 0x00007300ff0577ac */ /* 0x000ea20008000800 */
[----:B------:R-:W-:Y:S01]  /*0dd0*/  VIADD R2, R2, 0x1 ;  /* 0x0000000102027836 */ /* 0x000fe20000000000 */
[----:B------:R-:W-:Y:S02]  /*0de0*/  DADD R4, R32, R4 ;  /* 0x0000000020047229 */ /* 0x000fe40000000004 */
[----:B------:R-:W-:Y:S02]  /*0df0*/  DADD R6, R34, R6 ;  /* 0x0000000022067229 */ /* 0x000fe40000000006 */
[----:B------:R-:W-:Y:S01]  /*0e00*/  DADD R8, R36, R8 ;  /* 0x0000000024087229 */ /* 0x000fe20000000008 */
[----:B--2---:R-:W-:-:S13]  /*0e10*/  ISETP.GE.AND P0, PT, R2, UR5, PT ;  /* 0x0000000502007c0c */ /* 0x004fda000bf06270 */
[----:B------:R-:W-:Y:S05]  /*0e20*/  @!P0 BRA `(.L_x_20) ;  /* 0xfffffff400288947 */ /* 0x000fea000383ffff */
.L_x_1:
[----:B------:R-:W-:Y:S05]  /*0e30*/  BSYNC B1 ;  /* 0x0000000000017941 */ /* 0x000fea0003800000 */
.L_x_0:
[----:B------:R-:W2:Y:S01]  /*0e40*/  LDC.64 R24, c[0x0][0x388] ;  /* 0x0000e200ff187b82 */ /* 0x000ea20000000a00 */
[----:B------:R-:W-:-:S04]  /*0e50*/  IMAD R19, R30, 0x3, RZ ;  /* 0x000000031e137824 */ /* 0x000fc800078e02ff */
[----:B--2---:R-:W-:-:S05]  /*0e60*/  IMAD.WIDE R18, R19, 0x8, R24 ;  /* 0x0000000813127825 */ /* 0x004fca00078e0218 */
[----:B------:R2:W5:Y:S01]  /*0e70*/  LDG.E.64 R20, desc[UR6][R18.64] ;  /* 0x0000000612147981 */ /* 0x000562000c1e1b00 */
[----:B------:R-:W-:Y:S01]  /*0e80*/  BSSY B0, `(.L_x_21) ;  /* 0x0000009000007945 */ /* 0x000fe20003800000 */
.L_x_22:
[----:B-----5:R-:W-:Y:S01]  /*0e90*/  DADD R22, R20, R4 ;  /* 0x0000000014167229 */ /* 0x020fe20000000004 */
[----:B------:R-:W-:Y:S09]  /*0ea0*/  YIELD ;  /* 0x0000000000007946 */ /* 0x000ff20003800000 */
[----:B------:R-:W3:Y:S02]  /*0eb0*/  ATOMG.E.CAS.64.STRONG.GPU PT, R22, [R18], R20, R22 ;  /* 0x00000014121673a9 */ /* 0x000ee400001ee516 */
[----:B---3--:R-:W-:Y:S01]  /*0ec0*/  ISETP.NE.U32.AND P0, PT, R20, R22, PT ;  /* 0x000000161400720c */ /* 0x008fe20003f05070 */
[----:B------:R-:W-:-:S03]  /*0ed0*/  IMAD.MOV.U32 R20, RZ, RZ, R22 ;  /* 0x000000ffff147224 */ /* 0x000fc600078e0016 */
[----:B------:R-:W-:Y:S01]  /*0ee0*/  ISETP.NE.AND.EX P0, PT, R21, R23, PT, P0 ;  /* 0x000000171500720c */ /* 0x000fe20003f05300 */
[----:B------:R-:W-:-:S12]  /*0ef0*/  IMAD.MOV.U32 R21, RZ, RZ, R23 ;  /* 0x000000ffff157224 */ /* 0x000fd800078e0017 */
[----:B------:R-:W-:Y:S05]  /*0f00*/  @P0 BRA `(.L_x_22) ;  /* 0xfffffffc00e00947 */ /* 0x000fea000383ffff */
[----:B------:R-:W-:Y:S05]  /*0f10*/  BSYNC B0 ;  /* 0x0000000000007941 */ /* 0x000fea0003800000 */
.L_x_21:
[----:B------:R3:W5:Y:S01]  /*0f20*/  LDG.E.64 R20, desc[UR6][R18.64+0x8] ;  /* 0x0000080612147981 */ /* 0x000762000c1e1b00 */
[----:B------:R-:W-:Y:S01]  /*0f30*/  BSSY B0, `(.L_x_23) ;  /* 0x0000009000007945 */ /* 0x000fe20003800000 */
.L_x_24:
[----:B-----5:R-:W-:Y:S01]  /*0f40*/  DADD R22, R20, R6 ;  /* 0x0000000014167229 */ /* 0x020fe20000000006 */
[----:B------:R-:W-:Y:S09]  /*0f50*/  YIELD ;  /* 0x0000000000007946 */ /* 0x000ff20003800000 */
[----:B------:R-:W4:Y:S02]  /*0f60*/  ATOMG.E.CAS.64.STRONG.GPU PT, R22, [R18+0x8], R20, R22 ;  /* 0x00000814121673a9 */ /* 0x000f2400001ee516 */
[----:B----4-:R-:W-:Y:S01]  /*0f70*/  ISETP.NE.U32.AND P0, PT, R20, R22, PT ;  /* 0x000000161400720c */ /* 0x010fe20003f05070 */
[----:B------:R-:W-:-:S03]  /*0f80*/  IMAD.MOV.U32 R20, RZ, RZ, R22 ;  /* 0x000000ffff147224 */ /* 0x000fc600078e0016 */
[----:B------:R-:W-:Y:S01]  /*0f90*/  ISETP.NE.AND.EX P0, PT, R21, R23, PT, P0 ;  /* 0x000000171500720c */ /* 0x000fe20003f05300 */
[----:B------:R-:W-:-:S12]  /*0fa0*/  IMAD.MOV.U32 R21, RZ, RZ, R23 ;  /* 0x000000ffff157224 */ /* 0x000fd800078e0017 */
[----:B------:R-:W-:Y:S05]  /*0fb0*/  @P0 BRA `(.L_x_24) ;  /* 0xfffffffc00e00947 */ /* 0x000fea000383ffff */
[----:B------:R-:W-:Y:S05]  /*0fc0*/  BSYNC B0 ;  /* 0x0000000000007941 */ /* 0x000fea0003800000 */
.L_x_23:
[----:B------:R4:W5:Y:S01]  /*0fd0*/  LDG.E.64 R4, desc[UR6][R18.64+0x10] ;  /* 0x0000100612047981 */ /* 0x000962000c1e1b00 */
[----:B------:R-:W-:Y:S01]  /*0fe0*/  BSSY B0, `(.L_x_25) ;  /* 0x0000009000007945 */ /* 0x000fe20003800000 */
.L_x_26:
[----:B-----5:R-:W-:Y:S01]  /*0ff0*/  DADD R6, R4, R8 ;  /* 0x0000000004067229 */ /* 0x020fe20000000008 */
        /* <DEDUP_REMOVED lines=8> */
.L_x_25:
[----:B------:R-:W-:-:S04]  /*1080*/  IMAD R3, R3, 0x3, RZ ;  /* 0x0000000303037824 */ /* 0x000fc800078e02ff */
[----:B------:R-:W-:-:S05]  /*1090*/  IMAD.WIDE R2, R3, 0x8, R24 ;  /* 0x0000000803027825 */ /* 0x000fca00078e0218 */
[----:B------:R2:W5:Y:S01]  /*10a0*/  LDG.E.64 R4, desc[UR6][R2.64] ;  /* 0x0000000602047981 */ /* 0x000562000c1e1b00 */
[----:B------:R-:W-:Y:S01]  /*10b0*/  BSSY B0, `(.L_x_27) ;  /* 0x0000009000007945 */ /* 0x000fe20003800000 */
.L_x_28:
        /* <DEDUP_REMOVED lines=9> */
.L_x_27:
[----:B------:R3:W5:Y:S01]  /*1150*/  LDG.E.64 R4, desc[UR6][R2.64+0x8] ;  /* 0x0000080602047981 */ /* 0x000762000c1e1b00 */
[----:B------:R-:W-:Y:S01]  /*1160*/  BSSY B0, `(.L_x_29) ;  /* 0x0000009000007945 */ /* 0x000fe20003800000 */
.L_x_30:
        /* <DEDUP_REMOVED lines=9> */
.L_x_29:
[----:B------:R2:W5:Y:S01]  /*1200*/  LDG.E.64 R4, desc[UR6][R2.64+0x10] ;  /* 0x0000100602047981 */ /* 0x000562000c1e1b00 */
[----:B------:R-:W-:Y:S01]  /*1210*/  BSSY B0, `(.L_x_31) ;  /* 0x0000009000007945 */ /* 0x000fe20003800000 */
.L_x_32:
[----:B-----5:R-:W-:Y:S01]  /*1220*/  DADD R6, R4, R16 ;  /* 0x0000000004067229 */ /* 0x020fe20000000010 */
[----:B------:R-:W-:Y:S09]  /*1230*/  YIELD ;  /* 0x0000000000007946 */ /* 0x000ff20003800000 */
[----:B------:R-:W3:Y:S02]  /*1240*/  ATOMG.E.CAS.64.STRONG.GPU PT, R6, [R2+0x10], R4, R6 ;  /* 0x00001004020673a9 */ /* 0x000ee400001ee506 */
[----:B---3--:R-:W-:Y:S01]  /*1250*/  ISETP.NE.U32.AND P0, PT, R4, R6, PT ;  /* 0x000000060400720c */ /* 0x008fe20003f05070 */
[----:B------:R-:W-:-:S03]  /*1260*/  IMAD.MOV.U32 R4, RZ, RZ, R6 ;  /* 0x000000ffff047224 */ /* 0x000fc600078e0006 */
[----:B------:R-:W-:Y:S01]  /*1270*/  ISETP.NE.AND.EX P0, PT, R5, R7, PT, P0 ;  /* 0x000000070500720c */ /* 0x000fe20003f05300 */
[----:B------:R-:W-:-:S12]  /*1280*/  IMAD.MOV.U32 R5, RZ, RZ, R7 ;  /* 0x000000ffff057224 */ /* 0x000fd800078e0007 */
[----:B------:R-:W-:Y:S05]  /*1290*/  @P0 BRA `(.L_x_32) ;  /* 0xfffffffc00e00947 */ /* 0x000fea000383ffff */
[----:B------:R-:W-:Y:S05]  /*12a0*/  BSYNC B0 ;  /* 0x0000000000007941 */ /* 0x000fea0003800000 */
.L_x_31:
[----:B--2---:R-:W2:Y:S02]  /*12b0*/  LDC.64 R2, c[0x0][0x390] ;  /* 0x0000e400ff027b82 */ /* 0x004ea40000000a00 */
[----:B--2---:R-:W-:-:S05]  /*12c0*/  IMAD.WIDE.U32 R2, R31, 0x8, R2 ;  /* 0x000000081f027825 */ /* 0x004fca00078e0002 */
[----:B------:R2:W5:Y:S02]  /*12d0*/  LDG.E.64 R4, desc[UR6][R2.64] ;  /* 0x0000000602047981 */ /* 0x000564000c1e1b00 */
.L_x_33:
        /* <DEDUP_REMOVED lines=8> */
[----:B------:R-:W-:Y:S05]  /*1360*/  EXIT ;  /* 0x000000000000794d */ /* 0x000fea0003800000 */
        .weak           $__internal_0_$__cuda_sm20_div_rn_f64_full
        .type           $__internal_0_$__cuda_sm20_div_rn_f64_full,@function
        .size           $__internal_0_$__cuda_sm20_div_rn_f64_full,(.L_x_40 - $__internal_0_$__cuda_sm20_div_rn_f64_full)
$__internal_0_$__cuda_sm20_div_rn_f64_full:
[----:B------:R-:W-:Y:S01]  /*1370*/  FSETP.GEU.AND P2, PT, |R37|, 1.469367938527859385e-39, PT ;  /* 0x001000002500780b */ /* 0x000fe20003f4e200 */
[----:B------:R-:W-:Y:S01]  /*1380*/  IMAD.MOV.U32 R40, RZ, RZ, R38 ;  /* 0x000000ffff287224 */ /* 0x000fe200078e0026 */
[C---:B------:R-:W-:Y:S01]  /*1390*/  FSETP.GEU.AND P0, PT, |R41|.reuse, 1.469367938527859385e-39, PT ;  /* 0x001000002900780b */ /* 0x040fe20003f0e200 */
[----:B------:R-:W-:Y:S01]  /*13a0*/  IMAD.MOV.U32 R46, RZ, RZ, 0x1ca00000 ;  /* 0x1ca00000ff2e7424 */ /* 0x000fe200078e00ff */
[----:B------:R-:W-:Y:S01]  /*13b0*/  LOP3.LUT R39, R41, 0x800fffff, RZ, 0xc0, !PT ;  /* 0x800fffff29277812 */ /* 0x000fe200078ec0ff */
[----:B------:R-:W-:Y:S01]  /*13c0*/  IMAD.MOV.U32 R52, RZ, RZ, 0x1 ;  /* 0x00000001ff347424 */ /* 0x000fe200078e00ff */
[----:B------:R-:W-:Y:S01]  /*13d0*/  LOP3.LUT R21, R37, 0x7ff00000, RZ, 0xc0, !PT ;  /* 0x7ff0000025157812 */ /* 0x000fe200078ec0ff */
[----:B------:R-:W-:Y:S01]  /*13e0*/  BSSY.RECONVERGENT B3, `(.L_x_34) ;  /* 0x0000050000037945 */ /* 0x000fe20003800200 */
[----:B------:R-:W-:Y:S02]  /*13f0*/  LOP3.LUT R39, R39, 0x3ff00000, RZ, 0xfc, !PT ;  /* 0x3ff0000027277812 */ /* 0x000fe400078efcff */
[----:B------:R-:W-:Y:S01]  /*1400*/  LOP3.LUT R48, R41, 0x7ff00000, RZ, 0xc0, !PT ;  /* 0x7ff0000029307812 */ /* 0x000fe200078ec0ff */
[----:B------:R-:W-:-:S02]  /*1410*/  IMAD.MOV.U32 R47, RZ, RZ, R21 ;  /* 0x000000ffff2f7224 */ /* 0x000fc400078e0015 */
[----:B------:R-:W-:Y:S01]  /*1420*/  @!P2 LOP3.LUT R42, R41, 0x7ff00000, RZ, 0xc0, !PT ;  /* 0x7ff00000292aa812 */ /* 0x000fe200078ec0ff */
[----:B------:R-:W-:Y:S01]  /*1430*/  @!P2 IMAD.MOV.U32 R44, RZ, RZ, RZ ;  /* 0x000000ffff2ca224 */ /* 0x000fe200078e00ff */
[----:B------:R-:W-:Y:S01]  /*1440*/  @!P0 DMUL R38, R40, 8.98846567431157953865e+307 ;  /* 0x7fe0000028268828 */ /* 0x000fe20000000000 */
[C---:B------:R-:W-:Y:S02]  /*1450*/  ISETP.GE.U32.AND P1, PT, R21.reuse, R48, PT ;  /* 0x000000301500720c */ /* 0x040fe40003f26070 */
[----:B------:R-:W-:Y:S02]  /*1460*/  @!P2 ISETP.GE.U32.AND P3, PT, R21, R42, PT ;  /* 0x0000002a1500a20c */ /* 0x000fe40003f66070 */
[C---:B------:R-:W-:Y:S01]  /*1470*/  SEL R43, R46.reuse, 0x63400000, !P1 ;  /* 0x634000002e2b7807 */ /* 0x040fe20004800000 */
[----:B------:R-:W0:Y:S01]  /*1480*/  MUFU.RCP64H R53, R39 ;  /* 0x0000002700357308 */ /* 0x000e220000001800 */
[----:B------:R-:W-:Y:S02]  /*1490*/  @!P2 SEL R45, R46, 0x63400000, !P3 ;  /* 0x634000002e2da807 */ /* 0x000fe40005800000 */
[----:B------:R-:W-:-:S02]  /*14a0*/  LOP3.LUT R43, R43, 0x800fffff, R37, 0xf8, !PT ;  /* 0x800fffff2b2b7812 */ /* 0x000fc400078ef825 */
[----:B------:R-:W-:Y:S02]  /*14b0*/  @!P2 LOP3.LUT R42, R45, 0x80000000, R37, 0xf8, !PT ;  /* 0x800000002d2aa812 */ /* 0x000fe400078ef825 */
[----:B------:R-:W-:Y:S02]  /*14c0*/  @!P0 LOP3.LUT R48, R39, 0x7ff00000, RZ, 0xc0, !PT ;  /* 0x7ff0000027308812 */ /* 0x000fe400078ec0ff */
[----:B------:R-:W-:Y:S01]  /*14d0*/  @!P2 LOP3.LUT R45, R42, 0x100000, RZ, 0xfc, !PT ;  /* 0x001000002a2da812 */ /* 0x000fe200078efcff */
[----:B------:R-:W-:-:S06]  /*14e0*/  IMAD.MOV.U32 R42, RZ, RZ, R36 ;  /* 0x000000ffff2a7224 */ /* 0x000fcc00078e0024 */
[----:B------:R-:W-:Y:S02]  /*14f0*/  @!P2 DFMA R42, R42, 2, -R44 ;  /* 0x400000002a2aa82b */ /* 0x000fe4000000082c */
[----:B0-----:R-:W-:-:S08]  /*1500*/  DFMA R44, R52, -R38, 1 ;  /* 0x3ff00000342c742b */ /* 0x001fd00000000826 */
[----:B------:R-:W-:Y:S01]  /*1510*/  DFMA R44, R44, R44, R44 ;  /* 0x0000002c2c2c722b */ /* 0x000fe2000000002c */
[----:B------:R-:W-:-:S05]  /*1520*/  @!P2 LOP3.LUT R47, R43, 0x7ff00000, RZ, 0xc0, !PT ;  /* 0x7ff000002b2fa812 */ /* 0x000fca00078ec0ff */
[----:B------:R-:W-:Y:S02]  /*1530*/  VIADD R49, R47, 0xffffffff ;  /* 0xffffffff2f317836 */ /* 0x000fe40000000000 */
[----:B------:R-:W-:-:S03]  /*1540*/  DFMA R52, R52, R44, R52 ;  /* 0x0000002c3434722b */ /* 0x000fc60000000034 */
[----:B------:R-:W-:Y:S01]  /*1550*/  ISETP.GT.U32.AND P0, PT, R49, 0x7feffffe, PT ;  /* 0x7feffffe3100780c */ /* 0x000fe20003f04070 */
[----:B------:R-:W-:-:S04]  /*1560*/  VIADD R49, R48, 0xffffffff ;  /* 0xffffffff30317836 */ /* 0x000fc80000000000 */
[----:B------:R-:W-:Y:S01]  /*1570*/  DFMA R54, R52, -R38, 1 ;  /* 0x3ff000003436742b */ /* 0x000fe20000000826 */
[----:B------:R-:W-:-:S07]  /*1580*/  ISETP.GT.U32.OR P0, PT, R49, 0x7feffffe, P0 ;  /* 0x7feffffe3100780c */ /* 0x000fce0000704470 */
[----:B------:R-:W-:-:S08]  /*1590*/  DFMA R54, R52, R54, R52 ;  /* 0x000000363436722b */ /* 0x000fd00000000034 */
[----:B------:R-:W-:-:S08]  /*15a0*/  DMUL R52, R54, R42 ;  /* 0x0000002a36347228 */ /* 0x000fd00000000000 */
[----:B------:R-:W-:-:S08]  /*15b0*/  DFMA R44, R52, -R38, R42 ;  /* 0x80000026342c722b */ /* 0x000fd0000000002a */
[----:B------:R-:W-:Y:S01]  /*15c0*/  DFMA R44, R54, R44, R52 ;  /* 0x0000002c362c722b */ /* 0x000fe20000000034 */
[----:B------:R-:W-:Y:S10]  /*15d0*/  @P0 BRA `(.L_x_35) ;  /* 0x00000000006c0947 */ /* 0x000ff40003800000 */
[----:B------:R-:W-:-:S04]  /*15e0*/  LOP3.LUT R36, R41, 0x7ff00000, RZ, 0xc0, !PT ;  /* 0x7ff0000029247812 */ /* 0x000fc800078ec0ff */
[CC--:B------:R-:W-:Y:S02]  /*15f0*/  VIADDMNMX R37, R21.reuse, -R36.reuse, 0xb9600000, !PT ;  /* 0xb960000015257446 */ /* 0x0c0fe40007800924 */
[----:B------:R-:W-:Y:S01]  /*1600*/  ISETP.GE.U32.AND P0, PT, R21, R36, PT ;  /* 0x000000241500720c */ /* 0x000fe20003f06070 */
[----:B------:R-:W-:Y:S01]  /*1610*/  IMAD.MOV.U32 R36, RZ, RZ, RZ ;  /* 0x000000ffff247224 */ /* 0x000fe200078e00ff */
[----:B------:R-:W-:Y:S02]  /*1620*/  VIMNMX R21, PT, PT, R37, 0x46a00000, PT ;  /* 0x46a0000025157848 */ /* 0x000fe40003fe0100 */
[----:B------:R-:W-:-:S05]  /*1630*/  SEL R46, R46, 0x63400000, !P0 ;  /* 0x634000002e2e7807 */ /* 0x000fca0004000000 */
[----:B------:R-:W-:-:S04]  /*1640*/  IMAD.IADD R21, R21, 0x1, -R46 ;  /* 0x0000000115157824 */ /* 0x000fc800078e0a2e */
[----:B------:R-:W-:-:S06]  /*1650*/  VIADD R37, R21, 0x7fe00000 ;  /* 0x7fe0000015257836 */ /* 0x000fcc0000000000 */
[----:B------:R-:W-:-:S10]  /*1660*/  DMUL R52, R44, R36 ;  /* 0x000000242c347228 */ /* 0x000fd40000000000 */
[----:B------:R-:W-:-:S13]  /*1670*/  FSETP.GTU.AND P0, PT, |R53|, 1.469367938527859385e-39, PT ;  /* 0x001000003500780b */ /* 0x000fda0003f0c200 */
[----:B------:R-:W-:Y:S05]  /*1680*/  @P0 BRA `(.L_x_36) ;  /* 0x0000000000940947 */ /* 0x000fea0003800000 */
[----:B------:R-:W-:-:S06]  /*1690*/  DFMA R38, R44, -R38, R42 ;  /* 0x800000262c26722b */ /* 0x000fcc000000002a */
[----:B------:R-:W-:-:S04]  /*16a0*/  IMAD.MOV.U32 R38, RZ, RZ, RZ ;  /* 0x000000ffff267224 */ /* 0x000fc800078e00ff */
[C---:B------:R-:W-:Y:S02]  /*16b0*/  FSETP.NEU.AND P0, PT, R39.reuse, RZ, PT ;  /* 0x000000ff2700720b */ /* 0x040fe40003f0d000 */
[----:B------:R-:W-:-:S04]  /*16c0*/  LOP3.LUT R41, R39, 0x80000000, R41, 0x48, !PT ;  /* 0x8000000027297812 */ /* 0x000fc800078e4829 */
[----:B------:R-:W-:-:S07]  /*16d0*/  LOP3.LUT R39, R41, R37, RZ, 0xfc, !PT ;  /* 0x0000002529277212 */ /* 0x000fce00078efcff */
[----:B------:R-:W-:Y:S05]  /*16e0*/  @!P0 BRA `(.L_x_36) ;  /* 0x00000000007c8947 */ /* 0x000fea0003800000 */
[----:B------:R-:W-:Y:S01]  /*16f0*/  IMAD.MOV R37, RZ, RZ, -R21 ;  /* 0x000000ffff257224 */ /* 0x000fe200078e0a15 */
[----:B------:R-:W-:Y:S01]  /*1700*/  DMUL.RP R38, R44, R38 ;  /* 0x000000262c267228 */ /* 0x000fe20000008000 */
[----:B------:R-:W-:Y:S01]  /*1710*/  IMAD.MOV.U32 R36, RZ, RZ, RZ ;  /* 0x000000ffff247224 */ /* 0x000fe200078e00ff */
[----:B------:R-:W-:-:S05]  /*1720*/  IADD3 R21, PT, PT, -R21, -0x43300000, RZ ;  /* 0xbcd0000015157810 */ /* 0x000fca0007ffe1ff */
[----:B------:R-:W-:-:S03]  /*1730*/  DFMA R36, R52, -R36, R44 ;  /* 0x800000243424722b */ /* 0x000fc6000000002c */
[----:B------:R-:W-:-:S07]  /*1740*/  LOP3.LUT R41, R39, R41, RZ, 0x3c, !PT ;  /* 0x0000002927297212 */ /* 0x000fce00078e3cff */
[----:B------:R-:W-:-:S04]  /*1750*/  FSETP.NEU.AND P0, PT, |R37|, R21, PT ;  /* 0x000000152500720b */ /* 0x000fc80003f0d200 */
[----:B------:R-:W-:Y:S02]  /*1760*/  FSEL R52, R38, R52, !P0 ;  /* 0x0000003426347208 */ /* 0x000fe40004000000 */
[----:B------:R-:W-:Y:S01]  /*1770*/  FSEL R53, R41, R53, !P0 ;  /* 0x0000003529357208 */ /* 0x000fe20004000000 */
[----:B------:R-:W-:Y:S06]  /*1780*/  BRA `(.L_x_36) ;  /* 0x0000000000547947 */ /* 0x000fec0003800000 */
.L_x_35:
[----:B------:R-:W-:-:S14]  /*1790*/  DSETP.NAN.AND P0, PT, R36, R36, PT ;  /* 0x000000242400722a */ /* 0x000fdc0003f08000 */
[----:B------:R-:W-:Y:S05]  /*17a0*/  @P0 BRA `(.L_x_37) ;  /* 0x0000000000440947 */ /* 0x000fea0003800000 */
[----:B------:R-:W-:-:S14]  /*17b0*/  DSETP.NAN.AND P0, PT, R40, R40, PT ;  /* 0x000000282800722a */ /* 0x000fdc0003f08000 */
[----:B------:R-:W-:Y:S05]  /*17c0*/  @P0 BRA `(.L_x_38) ;  /* 0x0000000000300947 */ /* 0x000fea0003800000 */
[----:B------:R-:W-:Y:S01]  /*17d0*/  ISETP.NE.AND P0, PT, R47, R48, PT ;  /* 0x000000302f00720c */ /* 0x000fe20003f05270 */
[----:B------:R-:W-:Y:S02]  /*17e0*/  IMAD.MOV.U32 R52, RZ, RZ, 0x0 ;  /* 0x00000000ff347424 */ /* 0x000fe400078e00ff */
[----:B------:R-:W-:-:S10]  /*17f0*/  IMAD.MOV.U32 R53, RZ, RZ, -0x80000 ;  /* 0xfff80000ff357424 */ /* 0x000fd400078e00ff */
[----:B------:R-:W-:Y:S05]  /*1800*/  @!P0 BRA `(.L_x_36) ;  /* 0x0000000000348947 */ /* 0x000fea0003800000 */
[----:B------:R-:W-:Y:S02]  /*1810*/  ISETP.NE.AND P0, PT, R47, 0x7ff00000, PT ;  /* 0x7ff000002f00780c */ /* 0x000fe40003f05270 */
[----:B------:R-:W-:Y:S02]  /*1820*/  LOP3.LUT R53, R37, 0x80000000, R41, 0x48, !PT ;  /* 0x8000000025357812 */ /* 0x000fe400078e4829 */
[----:B------:R-:W-:-:S13]  /*1830*/  ISETP.EQ.OR P0, PT, R48, RZ, !P0 ;  /* 0x000000ff3000720c */ /* 0x000fda0004702670 */
[----:B------:R-:W-:Y:S01]  /*1840*/  @P0 LOP3.LUT R21, R53, 0x7ff00000, RZ, 0xfc, !PT ;  /* 0x7ff0000035150812 */ /* 0x000fe200078efcff */
[----:B------:R-:W-:Y:S02]  /*1850*/  @!P0 IMAD.MOV.U32 R52, RZ, RZ, RZ ;  /* 0x000000ffff348224 */ /* 0x000fe400078e00ff */
[----:B------:R-:W-:Y:S02]  /*1860*/  @P0 IMAD.MOV.U32 R52, RZ, RZ, RZ ;  /* 0x000000ffff340224 */ /* 0x000fe400078e00ff */
[----:B------:R-:W-:Y:S01]  /*1870*/  @P0 IMAD.MOV.U32 R53, RZ, RZ, R21 ;  /* 0x000000ffff350224 */ /* 0x000fe200078e0015 */
[----:B------:R-:W-:Y:S06]  /*1880*/  BRA `(.L_x_36) ;  /* 0x0000000000147947 */ /* 0x000fec0003800000 */
.L_x_38:
[----:B------:R-:W-:Y:S01]  /*1890*/  LOP3.LUT R53, R41, 0x80000, RZ, 0xfc, !PT ;  /* 0x0008000029357812 */ /* 0x000fe200078efcff */
[----:B------:R-:W-:Y:S01]  /*18a0*/  IMAD.MOV.U32 R52, RZ, RZ, R40 ;  /* 0x000000ffff347224 */ /* 0x000fe200078e0028 */
[----:B------:R-:W-:Y:S06]  /*18b0*/  BRA `(.L_x_36) ;  /* 0x0000000000087947 */ /* 0x000fec0003800000 */
.L_x_37:
[----:B------:R-:W-:Y:S01]  /*18c0*/  LOP3.LUT R53, R37, 0x80000, RZ, 0xfc, !PT ;  /* 0x0008000025357812 */ /* 0x000fe200078efcff */
[----:B------:R-:W-:-:S07]  /*18d0*/  IMAD.MOV.U32 R52, RZ, RZ, R36 ;  /* 0x000000ffff347224 */ /* 0x000fce00078e0024 */
.L_x_36:
[----:B------:R-:W-:Y:S05]  /*18e0*/  BSYNC.RECONVERGENT B3 ;  /* 0x0000000000037941 */ /* 0x000fea0003800200 */
.L_x_34:
[----:B------:R-:W-:Y:S02]  /*18f0*/  IMAD.MOV.U32 R21, RZ, RZ, 0x0 ;  /* 0x00000000ff157424 */ /* 0x000fe400078e00ff */
[----:B------:R-:W-:Y:S02]  /*1900*/  IMAD.MOV.U32 R36, RZ, RZ, R52 ;  /* 0x000000ffff247224 */ /* 0x000fe400078e0034 */
[----:B------:R-:W-:Y:S01]  /*1910*/  IMAD.MOV.U32 R37, RZ, RZ, R53 ;  /* 0x000000ffff257224 */ /* 0x000fe200078e0035 */
[----:B------:R-:W-:Y:S06]  /*1920*/  RET.REL.NODEC R20 `(_Z7rijCalcPdS_S_idd) ;  /* 0xffffffe414b47950 */ /* 0x000fec0003c3ffff */
.L_x_39:
[----:B------:R-:W-:-:S00]  /*1930*/  BRA `(.L_x_39) ;  /* 0xfffffffc00fc7947 */ /* 0x000fc0000383ffff */
[----:B------:R-:W-:-:S00]  /*1940*/  NOP ;  /* 0x0000000000007918 */ /* 0x000fc00000000000 */
        /* <DEDUP_REMOVED lines=11> */
.L_x_40:


//--------------------- .nv.shared.reserved.0     --------------------------
	.section	.nv.shared.reserved.0,"aw",@nobits
	.weak		__nv_reservedSMEM_offset_0_alias
	.size		__nv_reservedSMEM_offset_0_alias, 0, 64
	.other		__nv_reservedSMEM_offset_0_alias,@"STO_CUDA_RESERVED_SHARED STV_DEFAULT"
__nv_reservedSMEM_offset_0_alias:
	.zero		0
	.zero		64


//--------------------- .nv.constant0._Z7rijCalcPdS_S_idd --------------------------
	.section	.nv.constant0._Z7rijCalcPdS_S_idd,"a",@progbits
	.sectionflags	@""
	.align	4
.nv.constant0._Z7rijCalcPdS_S_idd:
	.zero		944


//--------------------- SYMBOLS --------------------------

	.type		.nv.reservedSmem.offset0,@object
	.size		.nv.reservedSmem.offset0,0x4
